//
// Generated by NVIDIA NVVM Compiler
//
// Compiler Build ID: CL-36424714
// Cuda compilation tools, release 13.0, V13.0.88
// Based on NVVM 20.0.0
//

.version 9.0
.target sm_100
.address_size 64

	// .globl	_Z10flagKernelPj
// _ZZ10flagKernelPjE3ins has been demoted

.visible .entry _Z10flagKernelPj(
	.param .u64 .ptr .align 1 _Z10flagKernelPj_param_0
)
{
	.reg .pred 	%p<4>;
	.reg .b16 	%rs<4>;
	.reg .b32 	%r<21>;
	.reg .b32 	%f<9>;
	.reg .b64 	%rd<5>;
	// demoted variable
	.shared .align 1 .b8 _ZZ10flagKernelPjE3ins[256];
	ld.param.u64 	%rd1, [_Z10flagKernelPj_param_0];
	mov.u32 	%r1, %ctaid.x;
	mov.u32 	%r2, %ntid.x;
	mov.u32 	%r7, %tid.x;
	mad.lo.s32 	%r8, %r1, %r2, %r7;
	mov.u32 	%r3, %ctaid.y;
	mov.u32 	%r4, %ntid.y;
	mov.u32 	%r9, %tid.y;
	mad.lo.s32 	%r10, %r3, %r4, %r9;
	mov.u32 	%r5, %nctaid.x;
	mul.lo.s32 	%r11, %r5, %r2;
	mov.u32 	%r12, %nctaid.y;
	mul.lo.s32 	%r13, %r12, %r4;
	mad.lo.s32 	%r6, %r9, %r2, %r7;
	cvt.rn.f32.u32 	%f1, %r8;
	cvt.rn.f32.u32 	%f2, %r11;
	div.rn.f32 	%f3, %f1, %f2;
	cvt.rn.f32.u32 	%f4, %r10;
	cvt.rn.f32.u32 	%f5, %r13;
	div.rn.f32 	%f6, %f4, %f5;
	mul.f32 	%f7, %f6, %f6;
	fma.rn.f32 	%f8, %f3, %f3, %f7;
	setp.gtu.f32 	%p1, %f8, 0f3F800000;
	@%p1 bra 	$L__BB0_2;
	mov.u32 	%r14, _ZZ10flagKernelPjE3ins;
	add.s32 	%r15, %r14, %r6;
	mov.b16 	%rs1, 1;
	st.shared.u8 	[%r15], %rs1;
	bra.uni 	$L__BB0_3;
$L__BB0_2:
	mov.u32 	%r16, _ZZ10flagKernelPjE3ins;
	add.s32 	%r17, %r16, %r6;
	mov.b16 	%rs2, 0;
	st.shared.u8 	[%r17], %rs2;
$L__BB0_3:
	bar.sync 	0;
	setp.ne.s32 	%p2, %r6, 0;
	@%p2 bra 	$L__BB0_5;
	ld.shared.u8 	%rs3, [_ZZ10flagKernelPjE3ins];
	setp.eq.s16 	%p3, %rs3, 0;
	mul.lo.s32 	%r18, %r4, %r2;
	selp.b32 	%r19, 0, %r18, %p3;
	mad.lo.s32 	%r20, %r3, %r5, %r1;
	cvta.to.global.u64 	%rd2, %rd1;
	mul.wide.s32 	%rd3, %r20, 4;
	add.s64 	%rd4, %rd2, %rd3;
	st.global.u32 	[%rd4], %r19;
$L__BB0_5:
	ret;

}
	// .globl	_Z9addKernel4dim3PjPm
.visible .entry _Z9addKernel4dim3PjPm(
	.param .align 4 .b8 _Z9addKernel4dim3PjPm_param_0[12],
	.param .u64 .ptr .align 1 _Z9addKernel4dim3PjPm_param_1,
	.param .u64 .ptr .align 1 _Z9addKernel4dim3PjPm_param_2
)
{
	.reg .pred 	%p<10>;
	.reg .b32 	%r<25>;
	.reg .b64 	%rd<100>;

	ld.param.u32 	%r17, [_Z9addKernel4dim3PjPm_param_0+4];
	ld.param.u32 	%r18, [_Z9addKernel4dim3PjPm_param_0];
	ld.param.u64 	%rd23, [_Z9addKernel4dim3PjPm_param_1];
	ld.param.u64 	%rd21, [_Z9addKernel4dim3PjPm_param_2];
	cvta.to.global.u64 	%rd1, %rd23;
	mul.lo.s32 	%r1, %r18, %r17;
	setp.eq.s32 	%p1, %r1, 0;
	mov.b64 	%rd99, 0;
	@%p1 bra 	$L__BB1_13;
	and.b32  	%r2, %r1, 15;
	setp.lt.u32 	%p2, %r1, 16;
	mov.b64 	%rd99, 0;
	mov.b32 	%r22, 0;
	@%p2 bra 	$L__BB1_4;
	and.b32  	%r22, %r1, -16;
	neg.s32 	%r20, %r22;
	add.s64 	%rd89, %rd1, 32;
	mov.b64 	%rd99, 0;
$L__BB1_3:
	.pragma "nounroll";
	ld.global.u32 	%rd27, [%rd89+-32];
	add.s64 	%rd28, %rd99, %rd27;
	ld.global.u32 	%rd29, [%rd89+-28];
	add.s64 	%rd30, %rd28, %rd29;
	ld.global.u32 	%rd31, [%rd89+-24];
	add.s64 	%rd32, %rd30, %rd31;
	ld.global.u32 	%rd33, [%rd89+-20];
	add.s64 	%rd34, %rd32, %rd33;
	ld.global.u32 	%rd35, [%rd89+-16];
	add.s64 	%rd36, %rd34, %rd35;
	ld.global.u32 	%rd37, [%rd89+-12];
	add.s64 	%rd38, %rd36, %rd37;
	ld.global.u32 	%rd39, [%rd89+-8];
	add.s64 	%rd40, %rd38, %rd39;
	ld.global.u32 	%rd41, [%rd89+-4];
	add.s64 	%rd42, %rd40, %rd41;
	ld.global.u32 	%rd43, [%rd89];
	add.s64 	%rd44, %rd42, %rd43;
	ld.global.u32 	%rd45, [%rd89+4];
	add.s64 	%rd46, %rd44, %rd45;
	ld.global.u32 	%rd47, [%rd89+8];
	add.s64 	%rd48, %rd46, %rd47;
	ld.global.u32 	%rd49, [%rd89+12];
	add.s64 	%rd50, %rd48, %rd49;
	ld.global.u32 	%rd51, [%rd89+16];
	add.s64 	%rd52, %rd50, %rd51;
	ld.global.u32 	%rd53, [%rd89+20];
	add.s64 	%rd54, %rd52, %rd53;
	ld.global.u32 	%rd55, [%rd89+24];
	add.s64 	%rd56, %rd54, %rd55;
	ld.global.u32 	%rd57, [%rd89+28];
	add.s64 	%rd99, %rd56, %rd57;
	add.s32 	%r20, %r20, 16;
	add.s64 	%rd89, %rd89, 64;
	setp.ne.s32 	%p3, %r20, 0;
	@%p3 bra 	$L__BB1_3;
$L__BB1_4:
	setp.eq.s32 	%p4, %r2, 0;
	@%p4 bra 	$L__BB1_13;
	and.b32  	%r8, %r1, 7;
	setp.lt.u32 	%p5, %r2, 8;
	@%p5 bra 	$L__BB1_7;
	mul.wide.u32 	%rd59, %r22, 4;
	add.s64 	%rd60, %rd1, %rd59;
	ld.global.u32 	%rd61, [%rd60];
	add.s64 	%rd62, %rd99, %rd61;
	ld.global.u32 	%rd63, [%rd60+4];
	add.s64 	%rd64, %rd62, %rd63;
	ld.global.u32 	%rd65, [%rd60+8];
	add.s64 	%rd66, %rd64, %rd65;
	ld.global.u32 	%rd67, [%rd60+12];
	add.s64 	%rd68, %rd66, %rd67;
	ld.global.u32 	%rd69, [%rd60+16];
	add.s64 	%rd70, %rd68, %rd69;
	ld.global.u32 	%rd71, [%rd60+20];
	add.s64 	%rd72, %rd70, %rd71;
	ld.global.u32 	%rd73, [%rd60+24];
	add.s64 	%rd74, %rd72, %rd73;
	ld.global.u32 	%rd75, [%rd60+28];
	add.s64 	%rd99, %rd74, %rd75;
	add.s32 	%r22, %r22, 8;
$L__BB1_7:
	setp.eq.s32 	%p6, %r8, 0;
	@%p6 bra 	$L__BB1_13;
	and.b32  	%r11, %r1, 3;
	setp.lt.u32 	%p7, %r8, 4;
	@%p7 bra 	$L__BB1_10;
	mul.wide.u32 	%rd77, %r22, 4;
	add.s64 	%rd78, %rd1, %rd77;
	ld.global.u32 	%rd79, [%rd78];
	add.s64 	%rd80, %rd99, %rd79;
	ld.global.u32 	%rd81, [%rd78+4];
	add.s64 	%rd82, %rd80, %rd81;
	ld.global.u32 	%rd83, [%rd78+8];
	add.s64 	%rd84, %rd82, %rd83;
	ld.global.u32 	%rd85, [%rd78+12];
	add.s64 	%rd99, %rd84, %rd85;
	add.s32 	%r22, %r22, 4;
$L__BB1_10:
	setp.eq.s32 	%p8, %r11, 0;
	@%p8 bra 	$L__BB1_13;
	mul.wide.u32 	%rd86, %r22, 4;
	add.s64 	%rd97, %rd1, %rd86;
	neg.s32 	%r24, %r11;
$L__BB1_12:
	.pragma "nounroll";
	ld.global.u32 	%rd87, [%rd97];
	add.s64 	%rd99, %rd99, %rd87;
	add.s64 	%rd97, %rd97, 4;
	add.s32 	%r24, %r24, 1;
	setp.ne.s32 	%p9, %r24, 0;
	@%p9 bra 	$L__BB1_12;
$L__BB1_13:
	cvta.to.global.u64 	%rd88, %rd21;
	st.global.u64 	[%rd88], %rd99;
	ret;

}


// ===== COMPILED SASS (sm_100) =====

	.target	sm_100

	.elftype	@"ET_EXEC"


//--------------------- .note.nv.tkinfo           --------------------------
	.section	.note.nv.tkinfo,"",@"SHT_NOTE"
	.sectionflags	@"SHF_NOTE_NV_TKINFO"
	.tkinfo
        /*0018*/ 	.word	0x00000002
        /*0030*/ 	.string	""
        /*0030*/ 	.string	"ptxas"
        /*0030*/ 	.string	"Cuda compilation tools, release 13.0, V13.0.88"
        /*0030*/ 	.string	"Build cuda_13.0.r13.0/compiler.36424714_0"
        /*0030*/ 	.string	"-arch sm_100 -m 64 "



//--------------------- .note.nv.cuinfo           --------------------------
	.section	.note.nv.cuinfo,"",@"SHT_NOTE"
	.sectionflags	@"SHF_NOTE_NV_CUINFO"
        /*0018*/ 	.short	0x0002
        /*001a*/ 	.short	0x0064
        /*001c*/ 	.short	0x0082
	.zero		2


//--------------------- .nv.info                  --------------------------
	.section	.nv.info,"",@"SHT_CUDA_INFO"
	.align	4


	//----- nvinfo : EIATTR_REGCOUNT
	.align		4
        /*0000*/ 	.byte	0x04, 0x2f
        /*0002*/ 	.short	(.L_1 - .L_0)
	.align		4
.L_0:
        /*0004*/ 	.word	index@(_Z10flagKernelPj)
        /*0008*/ 	.word	0x00000013


	//----- nvinfo : EIATTR_FRAME_SIZE
	.align		4
.L_1:
        /*000c*/ 	.byte	0x04, 0x11
        /*000e*/ 	.short	(.L_3 - .L_2)
	.align		4
.L_2:
        /*0010*/ 	.word	index@($__internal_0_$__cuda_sm3x_div_rn_noftz_f32_slowpath)
        /*0014*/ 	.word	0x00000000


	//----- nvinfo : EIATTR_FRAME_SIZE
	.align		4
.L_3:
        /*0018*/ 	.byte	0x04, 0x11
        /*001a*/ 	.short	(.L_5 - .L_4)
	.align		4
.L_4:
        /*001c*/ 	.word	index@(_Z10flagKernelPj)
        /*0020*/ 	.word	0x00000000


	//----- nvinfo : EIATTR_REGCOUNT
	.align		4
.L_5:
        /*0024*/ 	.byte	0x04, 0x2f
        /*0026*/ 	.short	(.L_7 - .L_6)
	.align		4
.L_6:
        /*0028*/ 	.word	index@(_Z9addKernel4dim3PjPm)
        /*002c*/ 	.word	0x00000018


	//----- nvinfo : EIATTR_FRAME_SIZE
	.align		4
.L_7:
        /*0030*/ 	.byte	0x04, 0x11
        /*0032*/ 	.short	(.L_9 - .L_8)
	.align		4
.L_8:
        /*0034*/ 	.word	index@(_Z9addKernel4dim3PjPm)
        /*0038*/ 	.word	0x00000000


	//----- nvinfo : EIATTR_MIN_STACK_SIZE
	.align		4
.L_9:
        /*003c*/ 	.byte	0x04, 0x12
        /*003e*/ 	.short	(.L_11 - .L_10)
	.align		4
.L_10:
        /*0040*/ 	.word	index@(_Z9addKernel4dim3PjPm)
        /*0044*/ 	.word	0x00000000


	//----- nvinfo : EIATTR_MIN_STACK_SIZE
	.align		4
.L_11:
        /*0048*/ 	.byte	0x04, 0x12
        /*004a*/ 	.short	(.L_13 - .L_12)
	.align		4
.L_12:
        /*004c*/ 	.word	index@(_Z10flagKernelPj)
        /*0050*/ 	.word	0x00000000
.L_13:


//--------------------- .nv.compat                --------------------------
	.section	.nv.compat,"",@"SHT_CUDA_COMPAT_INFO"
	.align	4
        /*0000*/ 	.byte	0x02, 0x09, 0x00, 0x00, 0x02, 0x02, 0x01, 0x00, 0x02, 0x05, 0x05, 0x00, 0x03, 0x07, 0x01, 0x01
        /*0010*/ 	.byte	0x02, 0x03, 0x00, 0x00, 0x02, 0x06, 0x01, 0x00, 0x04, 0x0b, 0x08, 0x00, 0x01, 0x00, 0x00, 0x00
        /*0020*/ 	.byte	0x00, 0x00, 0x00, 0x00


//--------------------- .nv.info._Z9addKernel4dim3PjPm --------------------------
	.section	.nv.info._Z9addKernel4dim3PjPm,"",@"SHT_CUDA_INFO"
	.sectionflags	@""
	.align	4


	//----- nvinfo : EIATTR_CUDA_API_VERSION
	.align		4
        /*0000*/ 	.byte	0x04, 0x37
        /*0002*/ 	.short	(.L_15 - .L_14)
.L_14:
        /*0004*/ 	.word	0x00000082


	//----- nvinfo : EIATTR_KPARAM_INFO
	.align		4
.L_15:
        /*0008*/ 	.byte	0x04, 0x17
        /*000a*/ 	.short	(.L_17 - .L_16)
.L_16:
        /*000c*/ 	.word	0x00000000
        /*0010*/ 	.short	0x0002
        /*0012*/ 	.short	0x0018
        /*0014*/ 	.byte	0x00, 0xf5, 0x21, 0x00


	//----- nvinfo : EIATTR_KPARAM_INFO
	.align		4
.L_17:
        /*0018*/ 	.byte	0x04, 0x17
        /*001a*/ 	.short	(.L_19 - .L_18)
.L_18:
        /*001c*/ 	.word	0x00000000
        /*0020*/ 	.short	0x0001
        /*0022*/ 	.short	0x0010
        /*0024*/ 	.byte	0x00, 0xf5, 0x21, 0x00


	//----- nvinfo : EIATTR_KPARAM_INFO
	.align		4
.L_19:
        /*0028*/ 	.byte	0x04, 0x17
        /*002a*/ 	.short	(.L_21 - .L_20)
.L_20:
        /*002c*/ 	.word	0x00000000
        /*0030*/ 	.short	0x0000
        /*0032*/ 	.short	0x0000
        /*0034*/ 	.byte	0x00, 0xf0, 0x31, 0x00


	//----- nvinfo : EIATTR_SPARSE_MMA_MASK
	.align		4
.L_21:
        /*0038*/ 	.byte	0x03, 0x50
        /*003a*/ 	.short	0x0000


	//----- nvinfo : EIATTR_MAXREG_COUNT
	.align		4
        /*003c*/ 	.byte	0x03, 0x1b
        /*003e*/ 	.short	0x00ff


	//----- nvinfo : EIATTR_MERCURY_ISA_VERSION
	.align		4
        /*0040*/ 	.byte	0x03, 0x5f
        /*0042*/ 	.short	0x0101


	//----- nvinfo : EIATTR_VRC_CTA_INIT_COUNT
	.align		4
        /*0044*/ 	.byte	0x02, 0x4a
	.zero		1
	.zero		1


	//----- nvinfo : EIATTR_EXIT_INSTR_OFFSETS
	.align		4
        /*0048*/ 	.byte	0x04, 0x1c
        /*004a*/ 	.short	(.L_23 - .L_22)


	//   ....[0]....
.L_22:
        /*004c*/ 	.word	0x00000760


	//----- nvinfo : EIATTR_CBANK_PARAM_SIZE
	.align		4
.L_23:
        /*0050*/ 	.byte	0x03, 0x19
        /*0052*/ 	.short	0x0020


	//----- nvinfo : EIATTR_PARAM_CBANK
	.align		4
        /*0054*/ 	.byte	0x04, 0x0a
        /*0056*/ 	.short	(.L_25 - .L_24)
	.align		4
.L_24:
        /*0058*/ 	.word	index@(.nv.constant0._Z9addKernel4dim3PjPm)
        /*005c*/ 	.short	0x0380
        /*005e*/ 	.short	0x0020


	//----- nvinfo : EIATTR_SW_WAR
	.align		4
.L_25:
        /*0060*/ 	.byte	0x04, 0x36
        /*0062*/ 	.short	(.L_27 - .L_26)
.L_26:
        /*0064*/ 	.word	0x00000008
.L_27:


//--------------------- .nv.info._Z10flagKernelPj --------------------------
	.section	.nv.info._Z10flagKernelPj,"",@"SHT_CUDA_INFO"
	.sectionflags	@""
	.align	4


	//----- nvinfo : EIATTR_CUDA_API_VERSION
	.align		4
        /*0000*/ 	.byte	0x04, 0x37
        /*0002*/ 	.short	(.L_29 - .L_28)
.L_28:
        /*0004*/ 	.word	0x00000082


	//----- nvinfo : EIATTR_KPARAM_INFO
	.align		4
.L_29:
        /*0008*/ 	.byte	0x04, 0x17
        /*000a*/ 	.short	(.L_31 - .L_30)
.L_30:
        /*000c*/ 	.word	0x00000000
        /*0010*/ 	.short	0x0000
        /*0012*/ 	.short	0x0000
        /*0014*/ 	.byte	0x00, 0xf5, 0x21, 0x00


	//----- nvinfo : EIATTR_SPARSE_MMA_MASK
	.align		4
.L_31:
        /*0018*/ 	.byte	0x03, 0x50
        /*001a*/ 	.short	0x0000


	//----- nvinfo : EIATTR_MAXREG_COUNT
	.align		4
        /*001c*/ 	.byte	0x03, 0x1b
        /*001e*/ 	.short	0x00ff


	//----- nvinfo : EIATTR_NUM_BARRIERS
	.align		4
        /*0020*/ 	.byte	0x02, 0x4c
        /*0022*/ 	.byte	0x01
	.zero		1


	//----- nvinfo : EIATTR_MERCURY_ISA_VERSION
	.align		4
        /*0024*/ 	.byte	0x03, 0x5f
        /*0026*/ 	.short	0x0101


	//----- nvinfo : EIATTR_VRC_CTA_INIT_COUNT
	.align		4
        /*0028*/ 	.byte	0x02, 0x4a
	.zero		1
	.zero		1


	//----- nvinfo : EIATTR_EXIT_INSTR_OFFSETS
	.align		4
        /*002c*/ 	.byte	0x04, 0x1c
        /*002e*/ 	.short	(.L_33 - .L_32)


	//   ....[0]....
.L_32:
        /*0030*/ 	.word	0x000003b0


	//   ....[1]....
        /*0034*/ 	.word	0x00000450


	//----- nvinfo : EIATTR_CRS_STACK_SIZE
	.align		4
.L_33:
        /*0038*/ 	.byte	0x04, 0x1e
        /*003a*/ 	.short	(.L_35 - .L_34)
.L_34:
        /*003c*/ 	.word	0x00000000


	//----- nvinfo : EIATTR_CBANK_PARAM_SIZE
	.align		4
.L_35:
        /*0040*/ 	.byte	0x03, 0x19
        /*0042*/ 	.short	0x0008


	//----- nvinfo : EIATTR_PARAM_CBANK
	.align		4
        /*0044*/ 	.byte	0x04, 0x0a
        /*0046*/ 	.short	(.L_37 - .L_36)
	.align		4
.L_36:
        /*0048*/ 	.word	index@(.nv.constant0._Z10flagKernelPj)
        /*004c*/ 	.short	0x0380
        /*004e*/ 	.short	0x0008


	//----- nvinfo : EIATTR_SW_WAR
	.align		4
.L_37:
        /*0050*/ 	.byte	0x04, 0x36
        /*0052*/ 	.short	(.L_39 - .L_38)
.L_38:
        /*0054*/ 	.word	0x00000008
.L_39:


//--------------------- .nv.callgraph             --------------------------
	.section	.nv.callgraph,"",@"SHT_CUDA_CALLGRAPH"
	.align	4
	.sectionentsize	8
	.align		4
        /*0000*/ 	.word	0x00000000
	.align		4
        /*0004*/ 	.word	0xffffffff
	.align		4
        /*0008*/ 	.word	0x00000000
	.align		4
        /*000c*/ 	.word	0xfffffffe
	.align		4
        /*0010*/ 	.word	0x00000000
	.align		4
        /*0014*/ 	.word	0xfffffffd
	.align		4
        /*0018*/ 	.word	0x00000000
	.align		4
        /*001c*/ 	.word	0xfffffffc


//--------------------- .text._Z9addKernel4dim3PjPm --------------------------
	.section	.text._Z9addKernel4dim3PjPm,"ax",@progbits
	.align	128
        .global         _Z9addKernel4dim3PjPm
        .type           _Z9addKernel4dim3PjPm,@function
        .size           _Z9addKernel4dim3PjPm,(.L_x_24 - _Z9addKernel4dim3PjPm)
        .other          _Z9addKernel4dim3PjPm,@"STO_CUDA_ENTRY STV_DEFAULT"
_Z9addKernel4dim3PjPm:
.text._Z9addKernel4dim3PjPm:
[----:B------:R-:W-:Y:S01]  /*0000*/  LDC R1, c[0x0][0x37c] ;  /* 0x0000df00ff017b82 */ /* 0x000fe20000000800 */
[----:B------:R-:W0:Y:S01]  /*0010*/  LDCU.64 UR4, c[0x0][0x380] ;  /* 0x00007000ff0477ac */ /* 0x000e220008000a00 */
[----:B------:R-:W-:Y:S02]  /*0020*/  IMAD.MOV.U32 R0, RZ, RZ, RZ ;  /* 0x000000ffff007224 */ /* 0x000fe400078e00ff */
[----:B------:R-:W-:Y:S01]  /*0030*/  IMAD.MOV.U32 R3, RZ, RZ, RZ ;  /* 0x000000ffff037224 */ /* 0x000fe200078e00ff */
[----:B------:R-:W1:Y:S01]  /*0040*/  LDCU.64 UR10, c[0x0][0x358] ;  /* 0x00006b00ff0a77ac */ /* 0x000e620008000a00 */
[----:B0-----:R-:W-:-:S04]  /*0050*/  UIMAD UR4, UR4, UR5, URZ ;  /* 0x00000005040472a4 */ /* 0x001fc8000f8e02ff */
[----:B------:R-:W-:-:S09]  /*0060*/  UISETP.NE.AND UP0, UPT, UR4, URZ, UPT ;  /* 0x000000ff0400728c */ /* 0x000fd2000bf05270 */
[----:B-1----:R-:W-:Y:S05]  /*0070*/  BRA.U !UP0, `(.L_x_0) ;  /* 0x0000000508ac7547 */ /* 0x002fea000b800000 */
[----:B------:R-:W-:Y:S01]  /*0080*/  UISETP.GE.U32.AND UP1, UPT, UR4, 0x10, UPT ;  /* 0x000000100400788c */ /* 0x000fe2000bf26070 */
[----:B------:R-:W-:Y:S01]  /*0090*/  IMAD.MOV.U32 R0, RZ, RZ, RZ ;  /* 0x000000ffff007224 */ /* 0x000fe200078e00ff */
[----:B------:R-:W-:Y:S01]  /*00a0*/  ULOP3.LUT UR8, UR4, 0xf, URZ, 0xc0, !UPT ;  /* 0x0000000f04087892 */ /* 0x000fe2000f8ec0ff */
[----:B------:R-:W-:-:S03]  /*00b0*/  CS2R R2, SRZ ;  /* 0x0000000000027805 */ /* 0x000fc6000001ff00 */
[----:B------:R-:W-:-:S03]  /*00c0*/  UISETP.NE.AND UP0, UPT, UR8, URZ, UPT ;  /* 0x000000ff0800728c */ /* 0x000fc6000bf05270 */
[----:B------:R-:W-:Y:S08]  /*00d0*/  BRA.U !UP1, `(.L_x_1) ;  /* 0x0000000109bc7547 */ /* 0x000ff0000b800000 */
[----:B------:R-:W0:Y:S01]  /*00e0*/  LDCU.64 UR6, c[0x0][0x390] ;  /* 0x00007200ff0677ac */ /* 0x000e220008000a00 */
[----:B------:R-:W-:Y:S02]  /*00f0*/  IMAD.MOV.U32 R0, RZ, RZ, RZ ;  /* 0x000000ffff007224 */ /* 0x000fe400078e00ff */
[----:B------:R-:W-:Y:S01]  /*0100*/  IMAD.MOV.U32 R3, RZ, RZ, RZ ;  /* 0x000000ffff037224 */ /* 0x000fe200078e00ff */
[----:B------:R-:W-:-:S06]  /*0110*/  ULOP3.LUT UR9, UR4, 0xfffffff0, URZ, 0xc0, !UPT ;  /* 0xfffffff004097892 */ /* 0x000fcc000f8ec0ff */
[----:B------:R-:W-:Y:S01]  /*0120*/  IMAD.U32 R2, RZ, RZ, UR9 ;  /* 0x00000009ff027e24 */ /* 0x000fe2000f8e00ff */
[----:B0-----:R-:W-:-:S04]  /*0130*/  UIADD3 UR5, UP1, UPT, UR6, 0x20, URZ ;  /* 0x0000002006057890 */ /* 0x001fc8000ff3e0ff */
[----:B------:R-:W-:Y:S02]  /*0140*/  UIADD3.X UR6, UPT, UPT, URZ, UR7, URZ, UP1, !UPT ;  /* 0x00000007ff067290 */ /* 0x000fe40008ffe4ff */
[----:B------:R-:W-:Y:S01]  /*0150*/  IMAD.U32 R4, RZ, RZ, UR5 ;  /* 0x00000005ff047e24 */ /* 0x000fe2000f8e00ff */
[----:B------:R-:W-:-:S03]  /*0160*/  UIADD3 UR7, UPT, UPT, -UR9, URZ, URZ ;  /* 0x000000ff09077290 */ /* 0x000fc6000fffe1ff */
[----:B------:R-:W-:-:S09]  /*0170*/  IMAD.U32 R5, RZ, RZ, UR6 ;  /* 0x00000006ff057e24 */ /* 0x000fd2000f8e00ff */
.L_x_2:
[----:B------:R-:W2:Y:S04]  /*0180*/  LDG.E R13, desc[UR10][R4.64+-0x20] ;  /* 0xffffe00a040d7981 */ /* 0x000ea8000c1e1900 */
[----:B------:R-:W2:Y:S04]  /*0190*/  LDG.E R12, desc[UR10][R4.64+-0x1c] ;  /* 0xffffe40a040c7981 */ /* 0x000ea8000c1e1900 */
[----:B------:R-:W3:Y:S04]  /*01a0*/  LDG.E R14, desc[UR10][R4.64+-0x18] ;  /* 0xffffe80a040e7981 */ /* 0x000ee8000c1e1900 */
[----:B------:R-:W3:Y:S04]  /*01b0*/  LDG.E R15, desc[UR10][R4.64+-0x14] ;  /* 0xffffec0a040f7981 */ /* 0x000ee8000c1e1900 */
[----:B------:R-:W4:Y:S04]  /*01c0*/  LDG.E R16, desc[UR10][R4.64+-0x10] ;  /* 0xfffff00a04107981 */ /* 0x000f28000c1e1900 */
[----:B------:R-:W4:Y:S04]  /*01d0*/  LDG.E R17, desc[UR10][R4.64+-0xc] ;  /* 0xfffff40a04117981 */ /* 0x000f28000c1e1900 */
[----:B------:R-:W5:Y:S04]  /*01e0*/  LDG.E R18, desc[UR10][R4.64+-0x8] ;  /* 0xfffff80a04127981 */ /* 0x000f68000c1e1900 */
        /* <DEDUP_REMOVED lines=8> */
[----:B------:R0:W5:Y:S01]  /*0270*/  LDG.E R7, desc[UR10][R4.64+0x1c] ;  /* 0x00001c0a04077981 */ /* 0x000162000c1e1900 */
[----:B------:R-:W-:-:S04]  /*0280*/  UIADD3 UR7, UPT, UPT, UR7, 0x10, URZ ;  /* 0x0000001007077890 */ /* 0x000fc8000fffe0ff */
[----:B------:R-:W-:Y:S01]  /*0290*/  UISETP.NE.AND UP1, UPT, UR7, URZ, UPT ;  /* 0x000000ff0700728c */ /* 0x000fe2000bf25270 */
[----:B0-----:R-:W-:-:S05]  /*02a0*/  IADD3 R4, P4, PT, R4, 0x40, RZ ;  /* 0x0000004004047810 */ /* 0x001fca0007f9e0ff */
[----:B------:R-:W-:Y:S01]  /*02b0*/  IMAD.X R5, RZ, RZ, R5, P4 ;  /* 0x000000ffff057224 */ /* 0x000fe200020e0605 */
[----:B--2---:R-:W-:-:S04]  /*02c0*/  IADD3 R12, P2, P3, R12, R0, R13 ;  /* 0x000000000c0c7210 */ /* 0x004fc80007b5e00d */
[----:B------:R-:W-:Y:S02]  /*02d0*/  IADD3.X R3, PT, PT, RZ, R3, RZ, P2, P3 ;  /* 0x00000003ff037210 */ /* 0x000fe400017e64ff */
[----:B---3--:R-:W-:-:S04]  /*02e0*/  IADD3 R14, P0, P1, R15, R12, R14 ;  /* 0x0000000c0f0e7210 */ /* 0x008fc8000791e00e */
[----:B------:R-:W-:Y:S02]  /*02f0*/  IADD3.X R3, PT, PT, RZ, R3, RZ, P0, P1 ;  /* 0x00000003ff037210 */ /* 0x000fe400007e24ff */
[----:B----4-:R-:W-:-:S04]  /*0300*/  IADD3 R16, P2, P3, R17, R14, R16 ;  /* 0x0000000e11107210 */ /* 0x010fc80007b5e010 */
[----:B------:R-:W-:Y:S02]  /*0310*/  IADD3.X R3, PT, PT, RZ, R3, RZ, P2, P3 ;  /* 0x00000003ff037210 */ /* 0x000fe400017e64ff */
[----:B-----5:R-:W-:-:S04]  /*0320*/  IADD3 R18, P0, P1, R19, R16, R18 ;  /* 0x0000001013127210 */ /* 0x020fc8000791e012 */
[----:B------:R-:W-:Y:S02]  /*0330*/  IADD3.X R3, PT, PT, RZ, R3, RZ, P0, P1 ;  /* 0x00000003ff037210 */ /* 0x000fe400007e24ff */
[----:B------:R-:W-:-:S04]  /*0340*/  IADD3 R20, P2, P3, R21, R18, R20 ;  /* 0x0000001215147210 */ /* 0x000fc80007b5e014 */
[----:B------:R-:W-:Y:S02]  /*0350*/  IADD3.X R3, PT, PT, RZ, R3, RZ, P2, P3 ;  /* 0x00000003ff037210 */ /* 0x000fe400017e64ff */
[----:B------:R-:W-:-:S04]  /*0360*/  IADD3 R10, P1, P0, R11, R20, R10 ;  /* 0x000000140b0a7210 */ /* 0x000fc8000783e00a */
[----:B------:R-:W-:Y:S02]  /*0370*/  IADD3.X R3, PT, PT, RZ, R3, RZ, P1, P0 ;  /* 0x00000003ff037210 */ /* 0x000fe40000fe04ff */
[----:B------:R-:W-:-:S04]  /*0380*/  IADD3 R8, P2, P3, R9, R10, R8 ;  /* 0x0000000a09087210 */ /* 0x000fc80007b5e008 */
[----:B------:R-:W-:Y:S02]  /*0390*/  IADD3.X R3, PT, PT, RZ, R3, RZ, P2, P3 ;  /* 0x00000003ff037210 */ /* 0x000fe400017e64ff */
[----:B------:R-:W-:-:S04]  /*03a0*/  IADD3 R0, P0, P1, R7, R8, R6 ;  /* 0x0000000807007210 */ /* 0x000fc8000791e006 */
[----:B------:R-:W-:Y:S01]  /*03b0*/  IADD3.X R3, PT, PT, RZ, R3, RZ, P0, P1 ;  /* 0x00000003ff037210 */ /* 0x000fe200007e24ff */
[----:B------:R-:W-:Y:S08]  /*03c0*/  BRA.U UP1, `(.L_x_2) ;  /* 0xfffffffd016c7547 */ /* 0x000ff0000b83ffff */
.L_x_1:
[----:B------:R-:W-:Y:S05]  /*03d0*/  BRA.U !UP0, `(.L_x_0) ;  /* 0x0000000108d47547 */ /* 0x000fea000b800000 */
[----:B------:R-:W-:Y:S02]  /*03e0*/  UISETP.GE.U32.AND UP0, UPT, UR8, 0x8, UPT ;  /* 0x000000080800788c */ /* 0x000fe4000bf06070 */
[----:B------:R-:W-:-:S04]  /*03f0*/  ULOP3.LUT UR5, UR4, 0x7, URZ, 0xc0, !UPT ;  /* 0x0000000704057892 */ /* 0x000fc8000f8ec0ff */
[----:B------:R-:W-:-:S03]  /*0400*/  UISETP.NE.AND UP1, UPT, UR5, URZ, UPT ;  /* 0x000000ff0500728c */ /* 0x000fc6000bf25270 */
[----:B------:R-:W-:Y:S08]  /*0410*/  BRA.U !UP0, `(.L_x_3) ;  /* 0x00000001084c7547 */ /* 0x000ff0000b800000 */
[----:B------:R-:W0:Y:S02]  /*0420*/  LDC.64 R4, c[0x0][0x390] ;  /* 0x0000e400ff047b82 */ /* 0x000e240000000a00 */
[----:B0-----:R-:W-:-:S05]  /*0430*/  IMAD.WIDE.U32 R4, R2, 0x4, R4 ;  /* 0x0000000402047825 */ /* 0x001fca00078e0004 */
[----:B------:R-:W2:Y:S04]  /*0440*/  LDG.E R7, desc[UR10][R4.64] ;  /* 0x0000000a04077981 */ /* 0x000ea8000c1e1900 */
[----:B------:R-:W2:Y:S04]  /*0450*/  LDG.E R6, desc[UR10][R4.64+0x4] ;  /* 0x0000040a04067981 */ /* 0x000ea8000c1e1900 */
[----:B------:R-:W3:Y:S04]  /*0460*/  LDG.E R8, desc[UR10][R4.64+0x8] ;  /* 0x0000080a04087981 */ /* 0x000ee8000c1e1900 */
[----:B------:R-:W3:Y:S04]  /*0470*/  LDG.E R9, desc[UR10][R4.64+0xc] ;  /* 0x00000c0a04097981 */ /* 0x000ee8000c1e1900 */
[----:B------:R-:W4:Y:S04]  /*0480*/  LDG.E R10, desc[UR10][R4.64+0x10] ;  /* 0x0000100a040a7981 */ /* 0x000f28000c1e1900 */
[----:B------:R-:W4:Y:S04]  /*0490*/  LDG.E R11, desc[UR10][R4.64+0x14] ;  /* 0x0000140a040b7981 */ /* 0x000f28000c1e1900 */
[----:B------:R-:W5:Y:S04]  /*04a0*/  LDG.E R12, desc[UR10][R4.64+0x18] ;  /* 0x0000180a040c7981 */ /* 0x000f68000c1e1900 */
[----:B------:R-:W5:Y:S01]  /*04b0*/  LDG.E R13, desc[UR10][R4.64+0x1c] ;  /* 0x00001c0a040d7981 */ /* 0x000f62000c1e1900 */
[----:B------:R-:W-:Y:S01]  /*04c0*/  VIADD R2, R2, 0x8 ;  /* 0x0000000802027836 */ /* 0x000fe20000000000 */
[----:B--2---:R-:W-:-:S04]  /*04d0*/  IADD3 R6, P2, P3, R6, R0, R7 ;  /* 0x0000000006067210 */ /* 0x004fc80007b5e007 */
[----:B------:R-:W-:Y:S02]  /*04e0*/  IADD3.X R3, PT, PT, RZ, R3, RZ, P2, P3 ;  /* 0x00000003ff037210 */ /* 0x000fe400017e64ff */
[----:B---3--:R-:W-:-:S04]  /*04f0*/  IADD3 R8, P0, P1, R9, R6, R8 ;  /* 0x0000000609087210 */ /* 0x008fc8000791e008 */
[----:B------:R-:W-:Y:S02]  /*0500*/  IADD3.X R3, PT, PT, RZ, R3, RZ, P0, P1 ;  /* 0x00000003ff037210 */ /* 0x000fe400007e24ff */
[----:B----4-:R-:W-:-:S04]  /*0510*/  IADD3 R10, P3, P2, R11, R8, R10 ;  /* 0x000000080b0a7210 */ /* 0x010fc80007a7e00a */
[----:B------:R-:W-:Y:S02]  /*0520*/  IADD3.X R3, PT, PT, RZ, R3, RZ, P3, P2 ;  /* 0x00000003ff037210 */ /* 0x000fe40001fe44ff */
[----:B-----5:R-:W-:-:S04]  /*0530*/  IADD3 R0, P0, P1, R13, R10, R12 ;  /* 0x0000000a0d007210 */ /* 0x020fc8000791e00c */
[----:B------:R-:W-:-:S09]  /*0540*/  IADD3.X R3, PT, PT, RZ, R3, RZ, P0, P1 ;  /* 0x00000003ff037210 */ /* 0x000fd200007e24ff */
.L_x_3:
        /* <DEDUP_REMOVED lines=10> */
[----:B------:R-:W3:Y:S01]  /*05f0*/  LDG.E R8, desc[UR10][R4.64+0xc] ;  /* 0x00000c0a04087981 */ /* 0x000ee2000c1e1900 */
[----:B------:R-:W-:Y:S01]  /*0600*/  VIADD R2, R2, 0x4 ;  /* 0x0000000402027836 */ /* 0x000fe20000000000 */
[----:B--2---:R-:W-:-:S04]  /*0610*/  IADD3 R0, P0, P1, R6, R0, R7 ;  /* 0x0000000006007210 */ /* 0x004fc8000791e007 */
[----:B------:R-:W-:Y:S02]  /*0620*/  IADD3.X R3, PT, PT, RZ, R3, RZ, P0, P1 ;  /* 0x00000003ff037210 */ /* 0x000fe400007e24ff */
[----:B---3--:R-:W-:-:S04]  /*0630*/  IADD3 R0, P2, P3, R8, R0, R9 ;  /* 0x0000000008007210 */ /* 0x008fc80007b5e009 */
[----:B------:R-:W-:-:S09]  /*0640*/  IADD3.X R3, PT, PT, RZ, R3, RZ, P2, P3 ;  /* 0x00000003ff037210 */ /* 0x000fd200017e64ff */
.L_x_4:
[----:B------:R-:W-:Y:S05]  /*0650*/  BRA.U !UP1, `(.L_x_0) ;  /* 0x0000000109347547 */ /* 0x000fea000b800000 */
[----:B------:R-:W0:Y:S01]  /*0660*/  LDC.64 R4, c[0x0][0x390] ;  /* 0x0000e400ff047b82 */ /* 0x000e220000000a00 */
[----:B------:R-:W-:Y:S01]  /*0670*/  UIADD3 UR4, UPT, UPT, -UR4, URZ, URZ ;  /* 0x000000ff04047290 */ /* 0x000fe2000fffe1ff */
[----:B0-----:R-:W-:-:S04]  /*0680*/  IMAD.WIDE.U32 R4, R2, 0x4, R4 ;  /* 0x0000000402047825 */ /* 0x001fc800078e0004 */
[----:B------:R-:W-:-:S07]  /*0690*/  IMAD.MOV.U32 R7, RZ, RZ, R5 ;  /* 0x000000ffff077224 */ /* 0x000fce00078e0005 */
.L_x_5:
[----:B------:R-:W-:-:S06]  /*06a0*/  IMAD.MOV.U32 R5, RZ, RZ, R7 ;  /* 0x000000ffff057224 */ /* 0x000fcc00078e0007 */
[----:B------:R0:W2:Y:S01]  /*06b0*/  LDG.E R5, desc[UR10][R4.64] ;  /* 0x0000000a04057981 */ /* 0x0000a2000c1e1900 */
[----:B------:R-:W-:-:S04]  /*06c0*/  UIADD3 UR4, UPT, UPT, UR4, 0x1, URZ ;  /* 0x0000000104047890 */ /* 0x000fc8000fffe0ff */
[----:B------:R-:W-:Y:S01]  /*06d0*/  UISETP.NE.AND UP0, UPT, UR4, URZ, UPT ;  /* 0x000000ff0400728c */ /* 0x000fe2000bf05270 */
[----:B0-----:R-:W-:-:S05]  /*06e0*/  IADD3 R4, P1, PT, R4, 0x4, RZ ;  /* 0x0000000404047810 */ /* 0x001fca0007f3e0ff */
[----:B------:R-:W-:Y:S01]  /*06f0*/  IMAD.X R7, RZ, RZ, R7, P1 ;  /* 0x000000ffff077224 */ /* 0x000fe200008e0607 */
[----:B--2---:R-:W-:-:S05]  /*0700*/  IADD3 R0, P0, PT, R5, R0, RZ ;  /* 0x0000000005007210 */ /* 0x004fca0007f1e0ff */
[----:B------:R-:W-:Y:S01]  /*0710*/  IMAD.X R3, RZ, RZ, R3, P0 ;  /* 0x000000ffff037224 */ /* 0x000fe200000e0603 */
[----:B------:R-:W-:Y:S07]  /*0720*/  BRA.U UP0, `(.L_x_5) ;  /* 0xfffffffd00dc7547 */ /* 0x000fee000b83ffff */
.L_x_0:
[----:B------:R-:W0:Y:S01]  /*0730*/  LDC.64 R4, c[0x0][0x398] ;  /* 0x0000e600ff047b82 */ /* 0x000e220000000a00 */
[----:B------:R-:W-:-:S05]  /*0740*/  IMAD.MOV.U32 R2, RZ, RZ, R0 ;  /* 0x000000ffff027224 */ /* 0x000fca00078e0000 */
[----:B0-----:R-:W-:Y:S01]  /*0750*/  STG.E.64 desc[UR10][R4.64], R2 ;  /* 0x0000000204007986 */ /* 0x001fe2000c101b0a */
[----:B------:R-:W-:Y:S05]  /*0760*/  EXIT ;  /* 0x000000000000794d */ /* 0x000fea0003800000 */
.L_x_6:
[----:B------:R-:W-:-:S00]  /*0770*/  BRA `(.L_x_6) ;  /* 0xfffffffc00fc7947 */ /* 0x000fc0000383ffff */
[----:B------:R-:W-:-:S00]  /*0780*/  NOP ;  /* 0x0000000000007918 */ /* 0x000fc00000000000 */
[----:B------:R-:W-:-:S00]  /*0790*/  NOP ;  /* 0x0000000000007918 */ /* 0x000fc00000000000 */
[----:B------:R-:W-:-:S00]  /*07a0*/  NOP ;  /* 0x0000000000007918 */ /* 0x000fc00000000000 */
[----:B------:R-:W-:-:S00]  /*07b0*/  NOP ;  /* 0x0000000000007918 */ /* 0x000fc00000000000 */
[----:B------:R-:W-:-:S00]  /*07c0*/  NOP ;  /* 0x0000000000007918 */ /* 0x000fc00000000000 */
[----:B------:R-:W-:-:S00]  /*07d0*/  NOP ;  /* 0x0000000000007918 */ /* 0x000fc00000000000 */
[----:B------:R-:W-:-:S00]  /*07e0*/  NOP ;  /* 0x0000000000007918 */ /* 0x000fc00000000000 */
[----:B------:R-:W-:-:S00]  /*07f0*/  NOP ;  /* 0x0000000000007918 */ /* 0x000fc00000000000 */
.L_x_24:


//--------------------- .text._Z10flagKernelPj    --------------------------
	.section	.text._Z10flagKernelPj,"ax",@progbits
	.align	128
        .global         _Z10flagKernelPj
        .type           _Z10flagKernelPj,@function
        .size           _Z10flagKernelPj,(.L_x_23 - _Z10flagKernelPj)
        .other          _Z10flagKernelPj,@"STO_CUDA_ENTRY STV_DEFAULT"
_Z10flagKernelPj:
.text._Z10flagKernelPj:
[----:B------:R-:W-:Y:S08]  /*0000*/  LDC R1, c[0x0][0x37c] ;  /* 0x0000df00ff017b82 */ /* 0x000ff00000000800 */
[----:B------:R-:W0:Y:S01]  /*0010*/  LDC R2, c[0x0][0x360] ;  /* 0x0000d800ff027b82 */ /* 0x000e220000000800 */
[----:B------:R-:W1:Y:S01]  /*0020*/  LDCU UR7, c[0x0][0x364] ;  /* 0x00006c80ff0777ac */ /* 0x000e620008000800 */
[----:B------:R-:W2:Y:S01]  /*0030*/  S2R R9, SR_TID.X ;  /* 0x0000000000097919 */ /* 0x000ea20000002100 */
[----:B------:R-:W-:Y:S01]  /*0040*/  BSSY.RECONVERGENT B0, `(.L_x_7) ;  /* 0x0000018000007945 */ /* 0x000fe20003800200 */
[----:B------:R-:W3:Y:S04]  /*0050*/  S2R R11, SR_TID.Y ;  /* 0x00000000000b7919 */ /* 0x000ee80000002200 */
[----:B------:R-:W0:Y:S01]  /*0060*/  LDC R5, c[0x0][0x370] ;  /* 0x0000dc00ff057b82 */ /* 0x000e220000000800 */
[----:B------:R-:W1:Y:S01]  /*0070*/  LDCU UR4, c[0x0][0x374] ;  /* 0x00006e80ff0477ac */ /* 0x000e620008000800 */
[----:B------:R-:W4:Y:S06]  /*0080*/  S2R R4, SR_CTAID.Y ;  /* 0x0000000000047919 */ /* 0x000f2c0000002600 */
[----:B------:R-:W2:Y:S01]  /*0090*/  S2UR UR6, SR_CTAID.X ;  /* 0x00000000000679c3 */ /* 0x000ea20000002500 */
[----:B-1----:R-:W-:Y:S01]  /*00a0*/  UIMAD UR4, UR7, UR4, URZ ;  /* 0x00000004070472a4 */ /* 0x002fe2000f8e02ff */
[----:B0-----:R-:W-:-:S05]  /*00b0*/  IMAD R0, R2, R5, RZ ;  /* 0x0000000502007224 */ /* 0x001fca00078e02ff */
[----:B------:R-:W-:Y:S01]  /*00c0*/  I2FP.F32.U32 R3, R0 ;  /* 0x0000000000037245 */ /* 0x000fe20000201000 */
[----:B--2---:R-:W-:-:S03]  /*00d0*/  IMAD R0, R2, UR6, R9 ;  /* 0x0000000602007c24 */ /* 0x004fc6000f8e0209 */
[----:B------:R-:W0:Y:S02]  /*00e0*/  MUFU.RCP R6, R3 ;  /* 0x0000000300067308 */ /* 0x000e240000001000 */
[----:B------:R-:W-:-:S06]  /*00f0*/  I2FP.F32.U32 R0, R0 ;  /* 0x0000000000007245 */ /* 0x000fcc0000201000 */
[----:B------:R-:W1:Y:S01]  /*0100*/  FCHK P0, R0, R3 ;  /* 0x0000000300007302 */ /* 0x000e620000000000 */
[----:B0-----:R-:W-:-:S04]  /*0110*/  FFMA R7, -R3, R6, 1 ;  /* 0x3f80000003077423 */ /* 0x001fc80000000106 */
[----:B------:R-:W-:-:S04]  /*0120*/  FFMA R7, R6, R7, R6 ;  /* 0x0000000706077223 */ /* 0x000fc80000000006 */
[----:B------:R-:W-:-:S04]  /*0130*/  FFMA R6, R0, R7, RZ ;  /* 0x0000000700067223 */ /* 0x000fc800000000ff */
[----:B------:R-:W-:-:S04]  /*0140*/  FFMA R8, -R3, R6, R0 ;  /* 0x0000000603087223 */ /* 0x000fc80000000100 */
[----:B------:R-:W-:Y:S01]  /*0150*/  FFMA R7, R7, R8, R6 ;  /* 0x0000000807077223 */ /* 0x000fe20000000006 */
[----:B---3--:R-:W-:Y:S02]  /*0160*/  IMAD R6, R2, R11, R9 ;  /* 0x0000000b02067224 */ /* 0x008fe400078e0209 */
[----:B----4-:R-:W-:Y:S01]  /*0170*/  IMAD R8, R4, UR7, R11 ;  /* 0x0000000704087c24 */ /* 0x010fe2000f8e020b */
[----:B-1----:R-:W-:Y:S06]  /*0180*/  @!P0 BRA `(.L_x_8) ;  /* 0x00000000000c8947 */ /* 0x002fec0003800000 */
[----:B------:R-:W-:-:S07]  /*0190*/  MOV R10, 0x1b0 ;  /* 0x000001b0000a7802 */ /* 0x000fce0000000f00 */
[----:B------:R-:W-:Y:S05]  /*01a0*/  CALL.REL.NOINC `($__internal_0_$__cuda_sm3x_div_rn_noftz_f32_slowpath) ;  /* 0x0000000000ac7944 */ /* 0x000fea0003c00000 */
[----:B------:R-:W-:-:S07]  /*01b0*/  IMAD.MOV.U32 R7, RZ, RZ, R0 ;  /* 0x000000ffff077224 */ /* 0x000fce00078e0000 */
.L_x_8:
[----:B------:R-:W-:Y:S05]  /*01c0*/  BSYNC.RECONVERGENT B0 ;  /* 0x0000000000007941 */ /* 0x000fea0003800200 */
.L_x_7:
[----:B------:R-:W-:Y:S01]  /*01d0*/  I2FP.F32.U32 R3, UR4 ;  /* 0x0000000400037c45 */ /* 0x000fe20008201000 */
[----:B------:R-:W-:Y:S01]  /*01e0*/  BSSY.RECONVERGENT B0, `(.L_x_9) ;  /* 0x000000d000007945 */ /* 0x000fe20003800200 */
[----:B------:R-:W-:Y:S02]  /*01f0*/  I2FP.F32.U32 R0, R8 ;  /* 0x0000000800007245 */ /* 0x000fe40000201000 */
[----:B------:R-:W0:Y:S08]  /*0200*/  MUFU.RCP R10, R3 ;  /* 0x00000003000a7308 */ /* 0x000e300000001000 */
[----:B------:R-:W1:Y:S01]  /*0210*/  FCHK P0, R0, R3 ;  /* 0x0000000300007302 */ /* 0x000e620000000000 */
[----:B0-----:R-:W-:-:S04]  /*0220*/  FFMA R9, -R3, R10, 1 ;  /* 0x3f80000003097423 */ /* 0x001fc8000000010a */
[----:B------:R-:W-:-:S04]  /*0230*/  FFMA R9, R10, R9, R10 ;  /* 0x000000090a097223 */ /* 0x000fc8000000000a */
[----:B------:R-:W-:-:S04]  /*0240*/  FFMA R8, R0, R9, RZ ;  /* 0x0000000900087223 */ /* 0x000fc800000000ff */
[----:B------:R-:W-:-:S04]  /*0250*/  FFMA R10, -R3, R8, R0 ;  /* 0x00000008030a7223 */ /* 0x000fc80000000100 */
[----:B------:R-:W-:Y:S01]  /*0260*/  FFMA R8, R9, R10, R8 ;  /* 0x0000000a09087223 */ /* 0x000fe20000000008 */
[----:B-1----:R-:W-:Y:S06]  /*0270*/  @!P0 BRA `(.L_x_10) ;  /* 0x00000000000c8947 */ /* 0x002fec0003800000 */
[----:B------:R-:W-:-:S07]  /*0280*/  MOV R10, 0x2a0 ;  /* 0x000002a0000a7802 */ /* 0x000fce0000000f00 */
[----:B------:R-:W-:Y:S05]  /*0290*/  CALL.REL.NOINC `($__internal_0_$__cuda_sm3x_div_rn_noftz_f32_slowpath) ;  /* 0x0000000000707944 */ /* 0x000fea0003c00000 */
[----:B------:R-:W-:-:S07]  /*02a0*/  IMAD.MOV.U32 R8, RZ, RZ, R0 ;  /* 0x000000ffff087224 */ /* 0x000fce00078e0000 */
.L_x_10:
[----:B------:R-:W-:Y:S05]  /*02b0*/  BSYNC.RECONVERGENT B0 ;  /* 0x0000000000007941 */ /* 0x000fea0003800200 */
.L_x_9:
[----:B------:R-:W0:Y:S01]  /*02c0*/  S2UR UR5, SR_CgaCtaId ;  /* 0x00000000000579c3 */ /* 0x000e220000008800 */
[----:B------:R-:W-:Y:S01]  /*02d0*/  FMUL R8, R8, R8 ;  /* 0x0000000808087220 */ /* 0x000fe20000400000 */
[----:B------:R-:W-:Y:S01]  /*02e0*/  UMOV UR4, 0x400 ;  /* 0x0000040000047882 */ /* 0x000fe20000000000 */
[----:B------:R-:W-:Y:S01]  /*02f0*/  IMAD.MOV.U32 R3, RZ, RZ, 0x1 ;  /* 0x00000001ff037424 */ /* 0x000fe200078e00ff */
[----:B------:R-:W-:Y:S01]  /*0300*/  ISETP.NE.AND P1, PT, R6, RZ, PT ;  /* 0x000000ff0600720c */ /* 0x000fe20003f25270 */
[----:B------:R-:W-:-:S05]  /*0310*/  FFMA R8, R7, R7, R8 ;  /* 0x0000000707087223 */ /* 0x000fca0000000008 */
[----:B------:R-:W-:Y:S01]  /*0320*/  FSETP.GTU.AND P0, PT, R8, 1, PT ;  /* 0x3f8000000800780b */ /* 0x000fe20003f0c000 */
[----:B0-----:R-:W-:-:S12]  /*0330*/  ULEA UR4, UR5, UR4, 0x18 ;  /* 0x0000000405047291 */ /* 0x001fd8000f8ec0ff */
[----:B------:R-:W-:-:S04]  /*0340*/  @!P0 IMAD.U32 R9, RZ, RZ, UR4 ;  /* 0x00000004ff098e24 */ /* 0x000fc8000f8e00ff */
[----:B------:R-:W-:Y:S02]  /*0350*/  @!P0 IMAD.IADD R0, R6, 0x1, R9 ;  /* 0x0000000106008824 */ /* 0x000fe400078e0209 */
[----:B------:R-:W-:-:S03]  /*0360*/  @P0 IMAD.U32 R9, RZ, RZ, UR4 ;  /* 0x00000004ff090e24 */ /* 0x000fc6000f8e00ff */
[----:B------:R0:W-:Y:S01]  /*0370*/  @!P0 STS.U8 [R0], R3 ;  /* 0x0000000300008388 */ /* 0x0001e20000000000 */
[----:B------:R-:W-:-:S05]  /*0380*/  @P0 IMAD.IADD R6, R6, 0x1, R9 ;  /* 0x0000000106060824 */ /* 0x000fca00078e0209 */
[----:B------:R0:W-:Y:S01]  /*0390*/  @P0 STS.U8 [R6], RZ ;  /* 0x000000ff06000388 */ /* 0x0001e20000000000 */
[----:B------:R-:W-:Y:S06]  /*03a0*/  BAR.SYNC.DEFER_BLOCKING 0x0 ;  /* 0x0000000000007b1d */ /* 0x000fec0000010000 */
[----:B------:R-:W-:Y:S05]  /*03b0*/  @P1 EXIT ;  /* 0x000000000000194d */ /* 0x000fea0003800000 */
[----:B------:R-:W1:Y:S01]  /*03c0*/  LDS.U8 R9, [R9] ;  /* 0x0000000009097984 */ /* 0x000e620000000000 */
[----:B0-----:R-:W0:Y:S01]  /*03d0*/  LDC.64 R6, c[0x0][0x380] ;  /* 0x0000e000ff067b82 */ /* 0x001e220000000a00 */
[----:B------:R-:W2:Y:S01]  /*03e0*/  LDCU.64 UR4, c[0x0][0x358] ;  /* 0x00006b00ff0477ac */ /* 0x000ea20008000a00 */
[----:B------:R-:W-:Y:S02]  /*03f0*/  IMAD R0, R2, UR7, RZ ;  /* 0x0000000702007c24 */ /* 0x000fe4000f8e02ff */
[----:B------:R-:W-:-:S04]  /*0400*/  IMAD R3, R4, R5, UR6 ;  /* 0x0000000604037e24 */ /* 0x000fc8000f8e0205 */
[----:B0-----:R-:W-:Y:S01]  /*0410*/  IMAD.WIDE R2, R3, 0x4, R6 ;  /* 0x0000000403027825 */ /* 0x001fe200078e0206 */
[----:B-1----:R-:W-:-:S04]  /*0420*/  ISETP.NE.AND P0, PT, R9, RZ, PT ;  /* 0x000000ff0900720c */ /* 0x002fc80003f05270 */
[----:B------:R-:W-:-:S05]  /*0430*/  SEL R5, R0, RZ, P0 ;  /* 0x000000ff00057207 */ /* 0x000fca0000000000 */
[----:B--2---:R-:W-:Y:S01]  /*0440*/  STG.E desc[UR4][R2.64], R5 ;  /* 0x0000000502007986 */ /* 0x004fe2000c101904 */
[----:B------:R-:W-:Y:S05]  /*0450*/  EXIT ;  /* 0x000000000000794d */ /* 0x000fea0003800000 */
        .weak           $__internal_0_$__cuda_sm3x_div_rn_noftz_f32_slowpath
        .type           $__internal_0_$__cuda_sm3x_div_rn_noftz_f32_slowpath,@function
        .size           $__internal_0_$__cuda_sm3x_div_rn_noftz_f32_slowpath,(.L_x_23 - $__internal_0_$__cuda_sm3x_div_rn_noftz_f32_slowpath)
$__internal_0_$__cuda_sm3x_div_rn_noftz_f32_slowpath:
[----:B------:R-:W-:Y:S01]  /*0460*/  SHF.R.U32.HI R11, RZ, 0x17, R3 ;  /* 0x00000017ff0b7819 */ /* 0x000fe20000011603 */
[----:B------:R-:W-:Y:S01]  /*0470*/  BSSY.RECONVERGENT B1, `(.L_x_11) ;  /* 0x0000062000017945 */ /* 0x000fe20003800200 */
[----:B------:R-:W-:Y:S02]  /*0480*/  SHF.R.U32.HI R9, RZ, 0x17, R0 ;  /* 0x00000017ff097819 */ /* 0x000fe40000011600 */
[----:B------:R-:W-:Y:S02]  /*0490*/  LOP3.LUT R11, R11, 0xff, RZ, 0xc0, !PT ;  /* 0x000000ff0b0b7812 */ /* 0x000fe400078ec0ff */
[----:B------:R-:W-:-:S03]  /*04a0*/  LOP3.LUT R14, R9, 0xff, RZ, 0xc0, !PT ;  /* 0x000000ff090e7812 */ /* 0x000fc600078ec0ff */
[----:B------:R-:W-:Y:S02]  /*04b0*/  VIADD R13, R11, 0xffffffff ;  /* 0xffffffff0b0d7836 */ /* 0x000fe40000000000 */
[----:B------:R-:W-:-:S03]  /*04c0*/  VIADD R12, R14, 0xffffffff ;  /* 0xffffffff0e0c7836 */ /* 0x000fc60000000000 */
[----:B------:R-:W-:-:S04]  /*04d0*/  ISETP.GT.U32.AND P0, PT, R13, 0xfd, PT ;  /* 0x000000fd0d00780c */ /* 0x000fc80003f04070 */
[----:B------:R-:W-:-:S13]  /*04e0*/  ISETP.GT.U32.OR P0, PT, R12, 0xfd, P0 ;  /* 0x000000fd0c00780c */ /* 0x000fda0000704470 */
[----:B------:R-:W-:Y:S01]  /*04f0*/  @!P0 IMAD.MOV.U32 R9, RZ, RZ, RZ ;  /* 0x000000ffff098224 */ /* 0x000fe200078e00ff */
[----:B------:R-:W-:Y:S06]  /*0500*/  @!P0 BRA `(.L_x_12) ;  /* 0x00000000005c8947 */ /* 0x000fec0003800000 */
[----:B------:R-:W-:Y:S02]  /*0510*/  FSETP.GTU.FTZ.AND P0, PT, |R0|, +INF , PT ;  /* 0x7f8000000000780b */ /* 0x000fe40003f1c200 */
[----:B------:R-:W-:-:S04]  /*0520*/  FSETP.GTU.FTZ.AND P1, PT, |R3|, +INF , PT ;  /* 0x7f8000000300780b */ /* 0x000fc80003f3c200 */
[----:B------:R-:W-:-:S13]  /*0530*/  PLOP3.LUT P0, PT, P0, P1, PT, 0xf8, 0x8f ;  /* 0x00000000008f781c */ /* 0x000fda0000703f70 */
[----:B------:R-:W-:Y:S05]  /*0540*/  @P0 BRA `(.L_x_13) ;  /* 0x00000004004c0947 */ /* 0x000fea0003800000 */
[----:B------:R-:W-:-:S13]  /*0550*/  LOP3.LUT P0, RZ, R3, 0x7fffffff, R0, 0xc8, !PT ;  /* 0x7fffffff03ff7812 */ /* 0x000fda000780c800 */
[----:B------:R-:W-:Y:S05]  /*0560*/  @!P0 BRA `(.L_x_14) ;  /* 0x00000004003c8947 */ /* 0x000fea0003800000 */
[C---:B------:R-:W-:Y:S02]  /*0570*/  FSETP.NEU.FTZ.AND P2, PT, |R0|.reuse, +INF , PT ;  /* 0x7f8000000000780b */ /* 0x040fe40003f5d200 */
[----:B------:R-:W-:Y:S02]  /*0580*/  FSETP.NEU.FTZ.AND P1, PT, |R3|, +INF , PT ;  /* 0x7f8000000300780b */ /* 0x000fe40003f3d200 */
[----:B------:R-:W-:-:S11]  /*0590*/  FSETP.NEU.FTZ.AND P0, PT, |R0|, +INF , PT ;  /* 0x7f8000000000780b */ /* 0x000fd60003f1d200 */
[----:B------:R-:W-:Y:S05]  /*05a0*/  @!P1 BRA !P2, `(.L_x_14) ;  /* 0x00000004002c9947 */ /* 0x000fea0005000000 */
[----:B------:R-:W-:-:S04]  /*05b0*/  LOP3.LUT P2, RZ, R0, 0x7fffffff, RZ, 0xc0, !PT ;  /* 0x7fffffff00ff7812 */ /* 0x000fc8000784c0ff */
[----:B------:R-:W-:-:S13]  /*05c0*/  PLOP3.LUT P1, PT, P1, P2, PT, 0x2f, 0xf2 ;  /* 0x0000000000f2781c */ /* 0x000fda0000f24577 */
[----:B------:R-:W-:Y:S05]  /*05d0*/  @P1 BRA `(.L_x_15) ;  /* 0x0000000400181947 */ /* 0x000fea0003800000 */
[----:B------:R-:W-:-:S04]  /*05e0*/  LOP3.LUT P1, RZ, R3, 0x7fffffff, RZ, 0xc0, !PT ;  /* 0x7fffffff03ff7812 */ /* 0x000fc8000782c0ff */
[----:B------:R-:W-:-:S13]  /*05f0*/  PLOP3.LUT P0, PT, P0, P1, PT, 0x2f, 0xf2 ;  /* 0x0000000000f2781c */ /* 0x000fda0000702577 */
[----:B------:R-:W-:Y:S05]  /*0600*/  @P0 BRA `(.L_x_16) ;  /* 0x0000000400000947 */ /* 0x000fea0003800000 */
[----:B------:R-:W-:Y:S02]  /*0610*/  ISETP.GE.AND P0, PT, R12, RZ, PT ;  /* 0x000000ff0c00720c */ /* 0x000fe40003f06270 */
[----:B------:R-:W-:-:S11]  /*0620*/  ISETP.GE.AND P1, PT, R13, RZ, PT ;  /* 0x000000ff0d00720c */ /* 0x000fd60003f26270 */
[----:B------:R-:W-:Y:S02]  /*0630*/  @P0 IMAD.MOV.U32 R9, RZ, RZ, RZ ;  /* 0x000000ffff090224 */ /* 0x000fe400078e00ff */
[----:B------:R-:W-:Y:S01]  /*0640*/  @!P0 FFMA R0, R0, 1.84467440737095516160e+19, RZ ;  /* 0x5f80000000008823 */ /* 0x000fe200000000ff */
[----:B------:R-:W-:Y:S02]  /*0650*/  @!P0 IMAD.MOV.U32 R9, RZ, RZ, -0x40 ;  /* 0xffffffc0ff098424 */ /* 0x000fe400078e00ff */
[----:B------:R-:W-:Y:S02]  /*0660*/  @!P1 FFMA R3, R3, 1.84467440737095516160e+19, RZ ;  /* 0x5f80000003039823 */ /* 0x000fe400000000ff */
[----:B------:R-:W-:-:S07]  /*0670*/  @!P1 VIADD R9, R9, 0x40 ;  /* 0x0000004009099836 */ /* 0x000fce0000000000 */
.L_x_12:
[----:B------:R-:W-:Y:S01]  /*0680*/  LEA R12, R11, 0xc0800000, 0x17 ;  /* 0xc08000000b0c7811 */ /* 0x000fe200078eb8ff */
[----:B------:R-:W-:Y:S04]  /*0690*/  BSSY.RECONVERGENT B2, `(.L_x_17) ;  /* 0x0000036000027945 */ /* 0x000fe80003800200 */
[----:B------:R-:W-:Y:S02]  /*06a0*/  IMAD.IADD R12, R3, 0x1, -R12 ;  /* 0x00000001030c7824 */ /* 0x000fe400078e0a0c */
[----:B------:R-:W-:Y:S02]  /*06b0*/  VIADD R3, R14, 0xffffff81 ;  /* 0xffffff810e037836 */ /* 0x000fe40000000000 */
[----:B------:R0:W1:Y:S01]  /*06c0*/  MUFU.RCP R13, R12 ;  /* 0x0000000c000d7308 */ /* 0x0000620000001000 */
[----:B------:R-:W-:Y:S01]  /*06d0*/  FADD.FTZ R15, -R12, -RZ ;  /* 0x800000ff0c0f7221 */ /* 0x000fe20000010100 */
[C---:B------:R-:W-:Y:S01]  /*06e0*/  IMAD R0, R3.reuse, -0x800000, R0 ;  /* 0xff80000003007824 */ /* 0x040fe200078e0200 */
[----:B0-----:R-:W-:-:S05]  /*06f0*/  IADD3 R12, PT, PT, R3, 0x7f, -R11 ;  /* 0x0000007f030c7810 */ /* 0x001fca0007ffe80b */
[----:B------:R-:W-:Y:S02]  /*0700*/  IMAD.IADD R12, R12, 0x1, R9 ;  /* 0x000000010c0c7824 */ /* 0x000fe400078e0209 */
[----:B-1----:R-:W-:-:S04]  /*0710*/  FFMA R14, R13, R15, 1 ;  /* 0x3f8000000d0e7423 */ /* 0x002fc8000000000f */
[----:B------:R-:W-:-:S04]  /*0720*/  FFMA R16, R13, R14, R13 ;  /* 0x0000000e0d107223 */ /* 0x000fc8000000000d */
[----:B------:R-:W-:-:S04]  /*0730*/  FFMA R13, R0, R16, RZ ;  /* 0x00000010000d7223 */ /* 0x000fc800000000ff */
[----:B------:R-:W-:-:S04]  /*0740*/  FFMA R14, R15, R13, R0 ;  /* 0x0000000d0f0e7223 */ /* 0x000fc80000000000 */
[----:B------:R-:W-:-:S04]  /*0750*/  FFMA R13, R16, R14, R13 ;  /* 0x0000000e100d7223 */ /* 0x000fc8000000000d */
[----:B------:R-:W-:-:S04]  /*0760*/  FFMA R14, R15, R13, R0 ;  /* 0x0000000d0f0e7223 */ /* 0x000fc80000000000 */
[----:B------:R-:W-:-:S05]  /*0770*/  FFMA R0, R16, R14, R13 ;  /* 0x0000000e10007223 */ /* 0x000fca000000000d */
[----:B------:R-:W-:-:S04]  /*0780*/  SHF.R.U32.HI R3, RZ, 0x17, R0 ;  /* 0x00000017ff037819 */ /* 0x000fc80000011600 */
[----:B------:R-:W-:-:S05]  /*0790*/  LOP3.LUT R3, R3, 0xff, RZ, 0xc0, !PT ;  /* 0x000000ff03037812 */ /* 0x000fca00078ec0ff */
[----:B------:R-:W-:-:S04]  /*07a0*/  IMAD.IADD R11, R3, 0x1, R12 ;  /* 0x00000001030b7824 */ /* 0x000fc800078e020c */
[----:B------:R-:W-:-:S05]  /*07b0*/  VIADD R3, R11, 0xffffffff ;  /* 0xffffffff0b037836 */ /* 0x000fca0000000000 */
[----:B------:R-:W-:-:S13]  /*07c0*/  ISETP.GE.U32.AND P0, PT, R3, 0xfe, PT ;  /* 0x000000fe0300780c */ /* 0x000fda0003f06070 */
[----:B------:R-:W-:Y:S05]  /*07d0*/  @!P0 BRA `(.L_x_18) ;  /* 0x0000000000808947 */ /* 0x000fea0003800000 */
[----:B------:R-:W-:-:S13]  /*07e0*/  ISETP.GT.AND P0, PT, R11, 0xfe, PT ;  /* 0x000000fe0b00780c */ /* 0x000fda0003f04270 */
[----:B------:R-:W-:Y:S05]  /*07f0*/  @P0 BRA `(.L_x_19) ;  /* 0x00000000006c0947 */ /* 0x000fea0003800000 */
[----:B------:R-:W-:-:S13]  /*0800*/  ISETP.GE.AND P0, PT, R11, 0x1, PT ;  /* 0x000000010b00780c */ /* 0x000fda0003f06270 */
[----:B------:R-:W-:Y:S05]  /*0810*/  @P0 BRA `(.L_x_20) ;  /* 0x0000000000740947 */ /* 0x000fea0003800000 */
[----:B------:R-:W-:Y:S02]  /*0820*/  ISETP.GE.AND P0, PT, R11, -0x18, PT ;  /* 0xffffffe80b00780c */ /* 0x000fe40003f06270 */
[----:B------:R-:W-:-:S11]  /*0830*/  LOP3.LUT R0, R0, 0x80000000, RZ, 0xc0, !PT ;  /* 0x8000000000007812 */ /* 0x000fd600078ec0ff */
[----:B------:R-:W-:Y:S05]  /*0840*/  @!P0 BRA `(.L_x_20) ;  /* 0x0000000000688947 */ /* 0x000fea0003800000 */
[CCC-:B------:R-:W-:Y:S01]  /*0850*/  FFMA.RZ R3, R16.reuse, R14.reuse, R13.reuse ;  /* 0x0000000e10037223 */ /* 0x1c0fe2000000c00d */
[CCC-:B------:R-:W-:Y:S01]  /*0860*/  FFMA.RM R12, R16.reuse, R14.reuse, R13.reuse ;  /* 0x0000000e100c7223 */ /* 0x1c0fe2000000400d */
[C---:B------:R-:W-:Y:S02]  /*0870*/  ISETP.NE.AND P2, PT, R11.reuse, RZ, PT ;  /* 0x000000ff0b00720c */ /* 0x040fe40003f45270 */
[----:B------:R-:W-:Y:S02]  /*0880*/  ISETP.NE.AND P1, PT, R11, RZ, PT ;  /* 0x000000ff0b00720c */ /* 0x000fe40003f25270 */
[----:B------:R-:W-:Y:S01]  /*0890*/  LOP3.LUT R9, R3, 0x7fffff, RZ, 0xc0, !PT ;  /* 0x007fffff03097812 */ /* 0x000fe200078ec0ff */
[----:B------:R-:W-:Y:S01]  /*08a0*/  FFMA.RP R3, R16, R14, R13 ;  /* 0x0000000e10037223 */ /* 0x000fe2000000800d */
[----:B------:R-:W-:Y:S02]  /*08b0*/  VIADD R14, R11, 0x20 ;  /* 0x000000200b0e7836 */ /* 0x000fe40000000000 */
[----:B------:R-:W-:Y:S01]  /*08c0*/  LOP3.LUT R9, R9, 0x800000, RZ, 0xfc, !PT ;  /* 0x0080000009097812 */ /* 0x000fe200078efcff */
[----:B------:R-:W-:Y:S01]  /*08d0*/  IMAD.MOV R11, RZ, RZ, -R11 ;  /* 0x000000ffff0b7224 */ /* 0x000fe200078e0a0b */
[----:B------:R-:W-:-:S02]  /*08e0*/  FSETP.NEU.FTZ.AND P0, PT, R3, R12, PT ;  /* 0x0000000c0300720b */ /* 0x000fc40003f1d000 */
[----:B------:R-:W-:Y:S02]  /*08f0*/  SHF.L.U32 R14, R9, R14, RZ ;  /* 0x0000000e090e7219 */ /* 0x000fe400000006ff */
[----:B------:R-:W-:Y:S02]  /*0900*/  SEL R12, R11, RZ, P2 ;  /* 0x000000ff0b0c7207 */ /* 0x000fe40001000000 */
[----:B------:R-:W-:Y:S02]  /*0910*/  ISETP.NE.AND P1, PT, R14, RZ, P1 ;  /* 0x000000ff0e00720c */ /* 0x000fe40000f25270 */
[----:B------:R-:W-:Y:S02]  /*0920*/  SHF.R.U32.HI R12, RZ, R12, R9 ;  /* 0x0000000cff0c7219 */ /* 0x000fe40000011609 */
[----:B------:R-:W-:Y:S02]  /*0930*/  PLOP3.LUT P0, PT, P0, P1, PT, 0xf8, 0x8f ;  /* 0x00000000008f781c */ /* 0x000fe40000703f70 */
[----:B------:R-:W-:-:S02]  /*0940*/  SHF.R.U32.HI R14, RZ, 0x1, R12 ;  /* 0x00000001ff0e7819 */ /* 0x000fc4000001160c */
[----:B------:R-:W-:-:S04]  /*0950*/  SEL R3, RZ, 0x1, !P0 ;  /* 0x00000001ff037807 */ /* 0x000fc80004000000 */
[----:B------:R-:W-:-:S04]  /*0960*/  LOP3.LUT R3, R3, 0x1, R14, 0xf8, !PT ;  /* 0x0000000103037812 */ /* 0x000fc800078ef80e */
[----:B------:R-:W-:-:S05]  /*0970*/  LOP3.LUT R3, R3, R12, RZ, 0xc0, !PT ;  /* 0x0000000c03037212 */ /* 0x000fca00078ec0ff */
[----:B------:R-:W-:-:S05]  /*0980*/  IMAD.IADD R3, R14, 0x1, R3 ;  /* 0x000000010e037824 */ /* 0x000fca00078e0203 */
[----:B------:R-:W-:Y:S01]  /*0990*/  LOP3.LUT R0, R3, R0, RZ, 0xfc, !PT ;  /* 0x0000000003007212 */ /* 0x000fe200078efcff */
[----:B------:R-:W-:Y:S06]  /*09a0*/  BRA `(.L_x_20) ;  /* 0x0000000000107947 */ /* 0x000fec0003800000 */
.L_x_19:
[----:B------:R-:W-:-:S04]  /*09b0*/  LOP3.LUT R0, R0, 0x80000000, RZ, 0xc0, !PT ;  /* 0x8000000000007812 */ /* 0x000fc800078ec0ff */
[----:B------:R-:W-:Y:S01]  /*09c0*/  LOP3.LUT R0, R0, 0x7f800000, RZ, 0xfc, !PT ;  /* 0x7f80000000007812 */ /* 0x000fe200078efcff */
[----:B------:R-:W-:Y:S06]  /*09d0*/  BRA `(.L_x_20) ;  /* 0x0000000000047947 */ /* 0x000fec0003800000 */
.L_x_18:
[----:B------:R-:W-:-:S07]  /*09e0*/  IMAD R0, R12, 0x800000, R0 ;  /* 0x008000000c007824 */ /* 0x000fce00078e0200 */
.L_x_20:
[----:B------:R-:W-:Y:S05]  /*09f0*/  BSYNC.RECONVERGENT B2 ;  /* 0x0000000000027941 */ /* 0x000fea0003800200 */
.L_x_17:
[----:B------:R-:W-:Y:S05]  /*0a00*/  BRA `(.L_x_21) ;  /* 0x0000000000207947 */ /* 0x000fea0003800000 */
.L_x_16:
[----:B------:R-:W-:-:S04]  /*0a10*/  LOP3.LUT R0, R3, 0x80000000, R0, 0x48, !PT ;  /* 0x8000000003007812 */ /* 0x000fc800078e4800 */
[----:B------:R-:W-:Y:S01]  /*0a20*/  LOP3.LUT R0, R0, 0x7f800000, RZ, 0xfc, !PT ;  /* 0x7f80000000007812 */ /* 0x000fe200078efcff */
[----:B------:R-:W-:Y:S06]  /*0a30*/  BRA `(.L_x_21) ;  /* 0x0000000000147947 */ /* 0x000fec0003800000 */
.L_x_15:
[----:B------:R-:W-:Y:S01]  /*0a40*/  LOP3.LUT R0, R3, 0x80000000, R0, 0x48, !PT ;  /* 0x8000000003007812 */ /* 0x000fe200078e4800 */
[----:B------:R-:W-:Y:S06]  /*0a50*/  BRA `(.L_x_21) ;  /* 0x00000000000c7947 */ /* 0x000fec0003800000 */
.L_x_14:
[----:B------:R-:W0:Y:S01]  /*0a60*/  MUFU.RSQ R0, -QNAN ;  /* 0xffc0000000007908 */ /* 0x000e220000001400 */
[----:B------:R-:W-:Y:S05]  /*0a70*/  BRA `(.L_x_21) ;  /* 0x0000000000047947 */ /* 0x000fea0003800000 */
.L_x_13:
[----:B------:R-:W-:-:S07]  /*0a80*/  FADD.FTZ R0, R0, R3 ;  /* 0x0000000300007221 */ /* 0x000fce0000010000 */
.L_x_21:
[----:B------:R-:W-:Y:S05]  /*0a90*/  BSYNC.RECONVERGENT B1 ;  /* 0x0000000000017941 */ /* 0x000fea0003800200 */
.L_x_11:
[----:B------:R-:W-:-:S04]  /*0aa0*/  IMAD.MOV.U32 R11, RZ, RZ, 0x0 ;  /* 0x00000000ff0b7424 */ /* 0x000fc800078e00ff */
[----:B0-----:R-:W-:Y:S05]  /*0ab0*/  RET.REL.NODEC R10 `(_Z10flagKernelPj) ;  /* 0xfffffff40a507950 */ /* 0x001fea0003c3ffff */
.L_x_22:
        /* <DEDUP_REMOVED lines=12> */
.L_x_23:


//--------------------- .nv.shared.reserved.0     --------------------------
	.section	.nv.shared.reserved.0,"aw",@nobits
	.weak		__nv_reservedSMEM_offset_0_alias
	.size		__nv_reservedSMEM_offset_0_alias, 0, 64
	.other		__nv_reservedSMEM_offset_0_alias,@"STO_CUDA_RESERVED_SHARED STV_DEFAULT"
__nv_reservedSMEM_offset_0_alias:
	.zero		0
	.zero		64


//--------------------- .nv.shared._Z10flagKernelPj --------------------------
	.section	.nv.shared._Z10flagKernelPj,"aw",@nobits
	.sectionflags	@""
.nv.shared._Z10flagKernelPj:
	.zero		1280


//--------------------- .nv.constant0._Z9addKernel4dim3PjPm --------------------------
	.section	.nv.constant0._Z9addKernel4dim3PjPm,"a",@progbits
	.sectionflags	@""
	.align	4
.nv.constant0._Z9addKernel4dim3PjPm:
	.zero		928


//--------------------- .nv.constant0._Z10flagKernelPj --------------------------
	.section	.nv.constant0._Z10flagKernelPj,"a",@progbits
	.sectionflags	@""
	.align	4
.nv.constant0._Z10flagKernelPj:
	.zero		904


//--------------------- SYMBOLS --------------------------

	.type		.nv.reservedSmem.offset0,@object
	.size		.nv.reservedSmem.offset0,0x4
	.type		.nv.reservedSmem.cap,@object
	.size		.nv.reservedSmem.cap,0x4
